//
// Generated by NVIDIA NVVM Compiler
//
// Compiler Build ID: CL-36424714
// Cuda compilation tools, release 13.0, V13.0.88
// Based on NVVM 20.0.0
//

.version 9.0
.target sm_100
.address_size 64

	// .globl	_Z6vecaddPiS_

.visible .entry _Z6vecaddPiS_(
	.param .u64 .ptr .align 1 _Z6vecaddPiS__param_0,
	.param .u64 .ptr .align 1 _Z6vecaddPiS__param_1
)
{
	.reg .b32 	%r<5>;
	.reg .b64 	%rd<8>;

	ld.param.u64 	%rd1, [_Z6vecaddPiS__param_0];
	ld.param.u64 	%rd2, [_Z6vecaddPiS__param_1];
	cvta.to.global.u64 	%rd3, %rd2;
	cvta.to.global.u64 	%rd4, %rd1;
	mov.u32 	%r1, %tid.x;
	mul.wide.u32 	%rd5, %r1, 4;
	add.s64 	%rd6, %rd4, %rd5;
	ld.global.u32 	%r2, [%rd6];
	add.s64 	%rd7, %rd3, %rd5;
	ld.global.u32 	%r3, [%rd7];
	add.s32 	%r4, %r3, %r2;
	st.global.u32 	[%rd7], %r4;
	ret;

}


// ===== COMPILED SASS (sm_100) =====

	.target	sm_100

	.elftype	@"ET_EXEC"


//--------------------- .note.nv.tkinfo           --------------------------
	.section	.note.nv.tkinfo,"",@"SHT_NOTE"
	.sectionflags	@"SHF_NOTE_NV_TKINFO"
	.tkinfo
        /*0018*/ 	.word	0x00000002
        /*0030*/ 	.string	""
        /*0030*/ 	.string	"ptxas"
        /*0030*/ 	.string	"Cuda compilation tools, release 13.0, V13.0.88"
        /*0030*/ 	.string	"Build cuda_13.0.r13.0/compiler.36424714_0"
        /*0030*/ 	.string	"-arch sm_100 -m 64 "



//--------------------- .note.nv.cuinfo           --------------------------
	.section	.note.nv.cuinfo,"",@"SHT_NOTE"
	.sectionflags	@"SHF_NOTE_NV_CUINFO"
        /*0018*/ 	.short	0x0002
        /*001a*/ 	.short	0x0064
        /*001c*/ 	.short	0x0082
	.zero		2


//--------------------- .nv.info                  --------------------------
	.section	.nv.info,"",@"SHT_CUDA_INFO"
	.align	4


	//----- nvinfo : EIATTR_REGCOUNT
	.align		4
        /*0000*/ 	.byte	0x04, 0x2f
        /*0002*/ 	.short	(.L_1 - .L_0)
	.align		4
.L_0:
        /*0004*/ 	.word	index@(_Z6vecaddPiS_)
        /*0008*/ 	.word	0x0000000a


	//----- nvinfo : EIATTR_FRAME_SIZE
	.align		4
.L_1:
        /*000c*/ 	.byte	0x04, 0x11
        /*000e*/ 	.short	(.L_3 - .L_2)
	.align		4
.L_2:
        /*0010*/ 	.word	index@(_Z6vecaddPiS_)
        /*0014*/ 	.word	0x00000000


	//----- nvinfo : EIATTR_MIN_STACK_SIZE
	.align		4
.L_3:
        /*0018*/ 	.byte	0x04, 0x12
        /*001a*/ 	.short	(.L_5 - .L_4)
	.align		4
.L_4:
        /*001c*/ 	.word	index@(_Z6vecaddPiS_)
        /*0020*/ 	.word	0x00000000
.L_5:


//--------------------- .nv.compat                --------------------------
	.section	.nv.compat,"",@"SHT_CUDA_COMPAT_INFO"
	.align	4
        /*0000*/ 	.byte	0x02, 0x09, 0x00, 0x00, 0x02, 0x02, 0x01, 0x00, 0x02, 0x05, 0x05, 0x00, 0x03, 0x07, 0x01, 0x01
        /*0010*/ 	.byte	0x02, 0x03, 0x00, 0x00, 0x02, 0x06, 0x01, 0x00, 0x04, 0x0b, 0x08, 0x00, 0x09, 0x00, 0x00, 0x00
        /*0020*/ 	.byte	0x00, 0x00, 0x00, 0x00


//--------------------- .nv.info._Z6vecaddPiS_    --------------------------
	.section	.nv.info._Z6vecaddPiS_,"",@"SHT_CUDA_INFO"
	.sectionflags	@""
	.align	4


	//----- nvinfo : EIATTR_CUDA_API_VERSION
	.align		4
        /*0000*/ 	.byte	0x04, 0x37
        /*0002*/ 	.short	(.L_7 - .L_6)
.L_6:
        /*0004*/ 	.word	0x00000082


	//----- nvinfo : EIATTR_KPARAM_INFO
	.align		4
.L_7:
        /*0008*/ 	.byte	0x04, 0x17
        /*000a*/ 	.short	(.L_9 - .L_8)
.L_8:
        /*000c*/ 	.word	0x00000000
        /*0010*/ 	.short	0x0001
        /*0012*/ 	.short	0x0008
        /*0014*/ 	.byte	0x00, 0xf5, 0x21, 0x00


	//----- nvinfo : EIATTR_KPARAM_INFO
	.align		4
.L_9:
        /*0018*/ 	.byte	0x04, 0x17
        /*001a*/ 	.short	(.L_11 - .L_10)
.L_10:
        /*001c*/ 	.word	0x00000000
        /*0020*/ 	.short	0x0000
        /*0022*/ 	.short	0x0000
        /*0024*/ 	.byte	0x00, 0xf5, 0x21, 0x00


	//----- nvinfo : EIATTR_SPARSE_MMA_MASK
	.align		4
.L_11:
        /*0028*/ 	.byte	0x03, 0x50
        /*002a*/ 	.short	0x0000


	//----- nvinfo : EIATTR_MAXREG_COUNT
	.align		4
        /*002c*/ 	.byte	0x03, 0x1b
        /*002e*/ 	.short	0x00ff


	//----- nvinfo : EIATTR_MERCURY_ISA_VERSION
	.align		4
        /*0030*/ 	.byte	0x03, 0x5f
        /*0032*/ 	.short	0x0101


	//----- nvinfo : EIATTR_VRC_CTA_INIT_COUNT
	.align		4
        /*0034*/ 	.byte	0x02, 0x4a
	.zero		1
	.zero		1


	//----- nvinfo : EIATTR_EXIT_INSTR_OFFSETS
	.align		4
        /*0038*/ 	.byte	0x04, 0x1c
        /*003a*/ 	.short	(.L_13 - .L_12)


	//   ....[0]....
.L_12:
        /*003c*/ 	.word	0x000000b0


	//----- nvinfo : EIATTR_CBANK_PARAM_SIZE
	.align		4
.L_13:
        /*0040*/ 	.byte	0x03, 0x19
        /*0042*/ 	.short	0x0010


	//----- nvinfo : EIATTR_PARAM_CBANK
	.align		4
        /*0044*/ 	.byte	0x04, 0x0a
        /*0046*/ 	.short	(.L_15 - .L_14)
	.align		4
.L_14:
        /*0048*/ 	.word	index@(.nv.constant0._Z6vecaddPiS_)
        /*004c*/ 	.short	0x0380
        /*004e*/ 	.short	0x0010


	//----- nvinfo : EIATTR_SW_WAR
	.align		4
.L_15:
        /*0050*/ 	.byte	0x04, 0x36
        /*0052*/ 	.short	(.L_17 - .L_16)
.L_16:
        /*0054*/ 	.word	0x00000008
.L_17:


//--------------------- .nv.callgraph             --------------------------
	.section	.nv.callgraph,"",@"SHT_CUDA_CALLGRAPH"
	.align	4
	.sectionentsize	8
	.align		4
        /*0000*/ 	.word	0x00000000
	.align		4
        /*0004*/ 	.word	0xffffffff
	.align		4
        /*0008*/ 	.word	0x00000000
	.align		4
        /*000c*/ 	.word	0xfffffffe
	.align		4
        /*0010*/ 	.word	0x00000000
	.align		4
        /*0014*/ 	.word	0xfffffffd
	.align		4
        /*0018*/ 	.word	0x00000000
	.align		4
        /*001c*/ 	.word	0xfffffffc


//--------------------- .text._Z6vecaddPiS_       --------------------------
	.section	.text._Z6vecaddPiS_,"ax",@progbits
	.align	128
        .global         _Z6vecaddPiS_
        .type           _Z6vecaddPiS_,@function
        .size           _Z6vecaddPiS_,(.L_x_1 - _Z6vecaddPiS_)
        .other          _Z6vecaddPiS_,@"STO_CUDA_ENTRY STV_DEFAULT"
_Z6vecaddPiS_:
.text._Z6vecaddPiS_:
[----:B------:R-:W-:Y:S01]  /*0000*/  LDC R1, c[0x0][0x37c] ;  /* 0x0000df00ff017b82 */ /* 0x000fe20000000800 */
[----:B------:R-:W0:Y:S07]  /*0010*/  S2R R7, SR_TID.X ;  /* 0x0000000000077919 */ /* 0x000e2e0000002100 */
[----:B------:R-:W0:Y:S01]  /*0020*/  LDC.64 R2, c[0x0][0x380] ;  /* 0x0000e000ff027b82 */ /* 0x000e220000000a00 */
[----:B------:R-:W1:Y:S07]  /*0030*/  LDCU.64 UR4, c[0x0][0x358] ;  /* 0x00006b00ff0477ac */ /* 0x000e6e0008000a00 */
[----:B------:R-:W2:Y:S01]  /*0040*/  LDC.64 R4, c[0x0][0x388] ;  /* 0x0000e200ff047b82 */ /* 0x000ea20000000a00 */
[----:B0-----:R-:W-:-:S04]  /*0050*/  IMAD.WIDE.U32 R2, R7, 0x4, R2 ;  /* 0x0000000407027825 */ /* 0x001fc800078e0002 */
[----:B--2---:R-:W-:Y:S02]  /*0060*/  IMAD.WIDE.U32 R4, R7, 0x4, R4 ;  /* 0x0000000407047825 */ /* 0x004fe400078e0004 */
[----:B-1----:R-:W2:Y:S04]  /*0070*/  LDG.E R2, desc[UR4][R2.64] ;  /* 0x0000000402027981 */ /* 0x002ea8000c1e1900 */
[----:B------:R-:W2:Y:S02]  /*0080*/  LDG.E R7, desc[UR4][R4.64] ;  /* 0x0000000404077981 */ /* 0x000ea4000c1e1900 */
[----:B--2---:R-:W-:-:S05]  /*0090*/  IADD3 R7, PT, PT, R2, R7, RZ ;  /* 0x0000000702077210 */ /* 0x004fca0007ffe0ff */
[----:B------:R-:W-:Y:S01]  /*00a0*/  STG.E desc[UR4][R4.64], R7 ;  /* 0x0000000704007986 */ /* 0x000fe2000c101904 */
[----:B------:R-:W-:Y:S05]  /*00b0*/  EXIT ;  /* 0x000000000000794d */ /* 0x000fea0003800000 */
.L_x_0:
[----:B------:R-:W-:-:S00]  /*00c0*/  BRA `(.L_x_0) ;  /* 0xfffffffc00fc7947 */ /* 0x000fc0000383ffff */
[----:B------:R-:W-:-:S00]  /*00d0*/  NOP ;  /* 0x0000000000007918 */ /* 0x000fc00000000000 */
        /* <DEDUP_REMOVED lines=10> */
.L_x_1:


//--------------------- .nv.shared.reserved.0     --------------------------
	.section	.nv.shared.reserved.0,"aw",@nobits
	.weak		__nv_reservedSMEM_offset_0_alias
	.size		__nv_reservedSMEM_offset_0_alias, 0, 64
	.other		__nv_reservedSMEM_offset_0_alias,@"STO_CUDA_RESERVED_SHARED STV_DEFAULT"
__nv_reservedSMEM_offset_0_alias:
	.zero		0
	.zero		64


//--------------------- .nv.constant0._Z6vecaddPiS_ --------------------------
	.section	.nv.constant0._Z6vecaddPiS_,"a",@progbits
	.sectionflags	@""
	.align	4
.nv.constant0._Z6vecaddPiS_:
	.zero		912


//--------------------- SYMBOLS --------------------------

	.type		.nv.reservedSmem.offset0,@object
	.size		.nv.reservedSmem.offset0,0x4
